//
// Generated by NVIDIA NVVM Compiler
//
// Compiler Build ID: CL-36424714
// Cuda compilation tools, release 13.0, V13.0.88
// Based on NVVM 20.0.0
//

.version 9.0
.target sm_100
.address_size 64

	// .globl	_Z9histogramPiS_

.visible .entry _Z9histogramPiS_(
	.param .u64 .ptr .align 1 _Z9histogramPiS__param_0,
	.param .u64 .ptr .align 1 _Z9histogramPiS__param_1
)
{
	.reg .pred 	%p<2>;
	.reg .b32 	%r<13>;
	.reg .b64 	%rd<9>;

	ld.param.u64 	%rd1, [_Z9histogramPiS__param_0];
	ld.param.u64 	%rd2, [_Z9histogramPiS__param_1];
	mov.u32 	%r2, %ctaid.x;
	shl.b32 	%r3, %r2, 10;
	mov.u32 	%r4, %ctaid.y;
	shl.b32 	%r5, %r4, 14;
	mov.u32 	%r6, %tid.y;
	shl.b32 	%r7, %r6, 5;
	mov.u32 	%r8, %tid.x;
	or.b32  	%r9, %r5, %r8;
	add.s32 	%r10, %r9, %r3;
	add.s32 	%r1, %r10, %r7;
	setp.gt.s32 	%p1, %r1, 524287;
	@%p1 bra 	$L__BB0_2;
	cvta.to.global.u64 	%rd3, %rd1;
	cvta.to.global.u64 	%rd4, %rd2;
	mul.wide.s32 	%rd5, %r1, 4;
	add.s64 	%rd6, %rd3, %rd5;
	ld.global.u32 	%r11, [%rd6];
	mul.wide.s32 	%rd7, %r11, 4;
	add.s64 	%rd8, %rd4, %rd7;
	atom.global.add.u32 	%r12, [%rd8], 1;
$L__BB0_2:
	ret;

}


// ===== COMPILED SASS (sm_100) =====

	.target	sm_100

	.elftype	@"ET_EXEC"


//--------------------- .note.nv.tkinfo           --------------------------
	.section	.note.nv.tkinfo,"",@"SHT_NOTE"
	.sectionflags	@"SHF_NOTE_NV_TKINFO"
	.tkinfo
        /*0018*/ 	.word	0x00000002
        /*0030*/ 	.string	""
        /*0030*/ 	.string	"ptxas"
        /*0030*/ 	.string	"Cuda compilation tools, release 13.0, V13.0.88"
        /*0030*/ 	.string	"Build cuda_13.0.r13.0/compiler.36424714_0"
        /*0030*/ 	.string	"-arch sm_100 -m 64 "



//--------------------- .note.nv.cuinfo           --------------------------
	.section	.note.nv.cuinfo,"",@"SHT_NOTE"
	.sectionflags	@"SHF_NOTE_NV_CUINFO"
        /*0018*/ 	.short	0x0002
        /*001a*/ 	.short	0x0064
        /*001c*/ 	.short	0x0082
	.zero		2


//--------------------- .nv.info                  --------------------------
	.section	.nv.info,"",@"SHT_CUDA_INFO"
	.align	4


	//----- nvinfo : EIATTR_REGCOUNT
	.align		4
        /*0000*/ 	.byte	0x04, 0x2f
        /*0002*/ 	.short	(.L_1 - .L_0)
	.align		4
.L_0:
        /*0004*/ 	.word	index@(_Z9histogramPiS_)
        /*0008*/ 	.word	0x0000000a


	//----- nvinfo : EIATTR_FRAME_SIZE
	.align		4
.L_1:
        /*000c*/ 	.byte	0x04, 0x11
        /*000e*/ 	.short	(.L_3 - .L_2)
	.align		4
.L_2:
        /*0010*/ 	.word	index@(_Z9histogramPiS_)
        /*0014*/ 	.word	0x00000000


	//----- nvinfo : EIATTR_MIN_STACK_SIZE
	.align		4
.L_3:
        /*0018*/ 	.byte	0x04, 0x12
        /*001a*/ 	.short	(.L_5 - .L_4)
	.align		4
.L_4:
        /*001c*/ 	.word	index@(_Z9histogramPiS_)
        /*0020*/ 	.word	0x00000000
.L_5:


//--------------------- .nv.compat                --------------------------
	.section	.nv.compat,"",@"SHT_CUDA_COMPAT_INFO"
	.align	4
        /*0000*/ 	.byte	0x02, 0x09, 0x00, 0x00, 0x02, 0x02, 0x01, 0x00, 0x02, 0x05, 0x05, 0x00, 0x03, 0x07, 0x01, 0x01
        /*0010*/ 	.byte	0x02, 0x03, 0x00, 0x00, 0x02, 0x06, 0x01, 0x00, 0x04, 0x0b, 0x08, 0x00, 0x09, 0x00, 0x00, 0x00
        /*0020*/ 	.byte	0x00, 0x00, 0x00, 0x00


//--------------------- .nv.info._Z9histogramPiS_ --------------------------
	.section	.nv.info._Z9histogramPiS_,"",@"SHT_CUDA_INFO"
	.sectionflags	@""
	.align	4


	//----- nvinfo : EIATTR_CUDA_API_VERSION
	.align		4
        /*0000*/ 	.byte	0x04, 0x37
        /*0002*/ 	.short	(.L_7 - .L_6)
.L_6:
        /*0004*/ 	.word	0x00000082


	//----- nvinfo : EIATTR_KPARAM_INFO
	.align		4
.L_7:
        /*0008*/ 	.byte	0x04, 0x17
        /*000a*/ 	.short	(.L_9 - .L_8)
.L_8:
        /*000c*/ 	.word	0x00000000
        /*0010*/ 	.short	0x0001
        /*0012*/ 	.short	0x0008
        /*0014*/ 	.byte	0x00, 0xf5, 0x21, 0x00


	//----- nvinfo : EIATTR_KPARAM_INFO
	.align		4
.L_9:
        /*0018*/ 	.byte	0x04, 0x17
        /*001a*/ 	.short	(.L_11 - .L_10)
.L_10:
        /*001c*/ 	.word	0x00000000
        /*0020*/ 	.short	0x0000
        /*0022*/ 	.short	0x0000
        /*0024*/ 	.byte	0x00, 0xf5, 0x21, 0x00


	//----- nvinfo : EIATTR_SPARSE_MMA_MASK
	.align		4
.L_11:
        /*0028*/ 	.byte	0x03, 0x50
        /*002a*/ 	.short	0x0000


	//----- nvinfo : EIATTR_MAXREG_COUNT
	.align		4
        /*002c*/ 	.byte	0x03, 0x1b
        /*002e*/ 	.short	0x00ff


	//----- nvinfo : EIATTR_MERCURY_ISA_VERSION
	.align		4
        /*0030*/ 	.byte	0x03, 0x5f
        /*0032*/ 	.short	0x0101


	//----- nvinfo : EIATTR_VRC_CTA_INIT_COUNT
	.align		4
        /*0034*/ 	.byte	0x02, 0x4a
	.zero		1
	.zero		1


	//----- nvinfo : EIATTR_EXIT_INSTR_OFFSETS
	.align		4
        /*0038*/ 	.byte	0x04, 0x1c
        /*003a*/ 	.short	(.L_13 - .L_12)


	//   ....[0]....
.L_12:
        /*003c*/ 	.word	0x000000a0


	//   ....[1]....
        /*0040*/ 	.word	0x00000130


	//----- nvinfo : EIATTR_CBANK_PARAM_SIZE
	.align		4
.L_13:
        /*0044*/ 	.byte	0x03, 0x19
        /*0046*/ 	.short	0x0010


	//----- nvinfo : EIATTR_PARAM_CBANK
	.align		4
        /*0048*/ 	.byte	0x04, 0x0a
        /*004a*/ 	.short	(.L_15 - .L_14)
	.align		4
.L_14:
        /*004c*/ 	.word	index@(.nv.constant0._Z9histogramPiS_)
        /*0050*/ 	.short	0x0380
        /*0052*/ 	.short	0x0010


	//----- nvinfo : EIATTR_SW_WAR
	.align		4
.L_15:
        /*0054*/ 	.byte	0x04, 0x36
        /*0056*/ 	.short	(.L_17 - .L_16)
.L_16:
        /*0058*/ 	.word	0x00000008
.L_17:


//--------------------- .nv.callgraph             --------------------------
	.section	.nv.callgraph,"",@"SHT_CUDA_CALLGRAPH"
	.align	4
	.sectionentsize	8
	.align		4
        /*0000*/ 	.word	0x00000000
	.align		4
        /*0004*/ 	.word	0xffffffff
	.align		4
        /*0008*/ 	.word	0x00000000
	.align		4
        /*000c*/ 	.word	0xfffffffe
	.align		4
        /*0010*/ 	.word	0x00000000
	.align		4
        /*0014*/ 	.word	0xfffffffd
	.align		4
        /*0018*/ 	.word	0x00000000
	.align		4
        /*001c*/ 	.word	0xfffffffc


//--------------------- .text._Z9histogramPiS_    --------------------------
	.section	.text._Z9histogramPiS_,"ax",@progbits
	.align	128
        .global         _Z9histogramPiS_
        .type           _Z9histogramPiS_,@function
        .size           _Z9histogramPiS_,(.L_x_1 - _Z9histogramPiS_)
        .other          _Z9histogramPiS_,@"STO_CUDA_ENTRY STV_DEFAULT"
_Z9histogramPiS_:
.text._Z9histogramPiS_:
[----:B------:R-:W-:Y:S01]  /*0000*/  LDC R1, c[0x0][0x37c] ;  /* 0x0000df00ff017b82 */ /* 0x000fe20000000800 */
[----:B------:R-:W0:Y:S07]  /*0010*/  S2R R0, SR_TID.X ;  /* 0x0000000000007919 */ /* 0x000e2e0000002100 */
[----:B------:R-:W1:Y:S01]  /*0020*/  S2UR UR4, SR_CTAID.Y ;  /* 0x00000000000479c3 */ /* 0x000e620000002600 */
[----:B------:R-:W2:Y:S01]  /*0030*/  S2R R3, SR_CTAID.X ;  /* 0x0000000000037919 */ /* 0x000ea20000002500 */
[----:B------:R-:W3:Y:S01]  /*0040*/  S2R R5, SR_TID.Y ;  /* 0x0000000000057919 */ /* 0x000ee20000002200 */
[----:B-1----:R-:W-:-:S06]  /*0050*/  USHF.L.U32 UR4, UR4, 0xe, URZ ;  /* 0x0000000e04047899 */ /* 0x002fcc00080006ff */
[----:B0-----:R-:W-:-:S04]  /*0060*/  LOP3.LUT R0, R0, UR4, RZ, 0xfc, !PT ;  /* 0x0000000400007c12 */ /* 0x001fc8000f8efcff */
[----:B--2---:R-:W-:-:S04]  /*0070*/  LEA R0, R3, R0, 0xa ;  /* 0x0000000003007211 */ /* 0x004fc800078e50ff */
[----:B---3--:R-:W-:-:S04]  /*0080*/  LEA R5, R5, R0, 0x5 ;  /* 0x0000000005057211 */ /* 0x008fc800078e28ff */
[----:B------:R-:W-:-:S13]  /*0090*/  ISETP.GT.AND P0, PT, R5, 0x7ffff, PT ;  /* 0x0007ffff0500780c */ /* 0x000fda0003f04270 */
[----:B------:R-:W-:Y:S05]  /*00a0*/  @P0 EXIT ;  /* 0x000000000000094d */ /* 0x000fea0003800000 */
[----:B------:R-:W0:Y:S01]  /*00b0*/  LDC.64 R2, c[0x0][0x380] ;  /* 0x0000e000ff027b82 */ /* 0x000e220000000a00 */
[----:B------:R-:W1:Y:S01]  /*00c0*/  LDCU.64 UR4, c[0x0][0x358] ;  /* 0x00006b00ff0477ac */ /* 0x000e620008000a00 */
[----:B0-----:R-:W-:-:S06]  /*00d0*/  IMAD.WIDE R2, R5, 0x4, R2 ;  /* 0x0000000405027825 */ /* 0x001fcc00078e0202 */
[----:B------:R-:W0:Y:S01]  /*00e0*/  LDC.64 R4, c[0x0][0x388] ;  /* 0x0000e200ff047b82 */ /* 0x000e220000000a00 */
[----:B-1----:R-:W0:Y:S01]  /*00f0*/  LDG.E R3, desc[UR4][R2.64] ;  /* 0x0000000402037981 */ /* 0x002e22000c1e1900 */
[----:B------:R-:W-:Y:S02]  /*0100*/  HFMA2 R7, -RZ, RZ, 0, 5.9604644775390625e-08 ;  /* 0x00000001ff077431 */ /* 0x000fe400000001ff */
[----:B0-----:R-:W-:-:S05]  /*0110*/  IMAD.WIDE R4, R3, 0x4, R4 ;  /* 0x0000000403047825 */ /* 0x001fca00078e0204 */
[----:B------:R-:W-:Y:S01]  /*0120*/  REDG.E.ADD.STRONG.GPU desc[UR4][R4.64], R7 ;  /* 0x000000070400798e */ /* 0x000fe2000c12e104 */
[----:B------:R-:W-:Y:S05]  /*0130*/  EXIT ;  /* 0x000000000000794d */ /* 0x000fea0003800000 */
.L_x_0:
[----:B------:R-:W-:-:S00]  /*0140*/  BRA `(.L_x_0) ;  /* 0xfffffffc00fc7947 */ /* 0x000fc0000383ffff */
[----:B------:R-:W-:-:S00]  /*0150*/  NOP ;  /* 0x0000000000007918 */ /* 0x000fc00000000000 */
        /* <DEDUP_REMOVED lines=10> */
.L_x_1:


//--------------------- .nv.shared.reserved.0     --------------------------
	.section	.nv.shared.reserved.0,"aw",@nobits
	.weak		__nv_reservedSMEM_offset_0_alias
	.size		__nv_reservedSMEM_offset_0_alias, 0, 64
	.other		__nv_reservedSMEM_offset_0_alias,@"STO_CUDA_RESERVED_SHARED STV_DEFAULT"
__nv_reservedSMEM_offset_0_alias:
	.zero		0
	.zero		64


//--------------------- .nv.constant0._Z9histogramPiS_ --------------------------
	.section	.nv.constant0._Z9histogramPiS_,"a",@progbits
	.sectionflags	@""
	.align	4
.nv.constant0._Z9histogramPiS_:
	.zero		912


//--------------------- SYMBOLS --------------------------

	.type		.nv.reservedSmem.offset0,@object
	.size		.nv.reservedSmem.offset0,0x4
